	.headerflags	@"EF_CUDA_TEXMODE_UNIFIED EF_CUDA_64BIT_ADDRESS EF_CUDA_ACCELERATORS EF_CUDA_SM90 EF_CUDA_VIRTUAL_SM(EF_CUDA_SM90)"
	.elftype	@"ET_EXEC"


//--------------------- .nv.info                  --------------------------
	.section	.nv.info,"",@"SHT_CUDA_INFO"
	.align	4


	//----- nvinfo : EIATTR_REGCOUNT
	.align		4
        /*0000*/ 	.byte	0x04, 0x2f
        /*0002*/ 	.short	(.L_3 - .L_2)
	.align		4
.L_2:
        /*0004*/ 	.word	index@(triton_poi_fused__native_batch_norm_legit_no_training_relu_0)
        /*0008*/ 	.word	0x00000016


	//----- nvinfo : EIATTR_MIN_STACK_SIZE
	.align		4
.L_3:
        /*000c*/ 	.byte	0x04, 0x12
        /*000e*/ 	.short	(.L_5 - .L_4)
	.align		4
.L_4:
        /*0010*/ 	.word	index@(triton_poi_fused__native_batch_norm_legit_no_training_relu_0)
        /*0014*/ 	.word	0x00000000


	//----- nvinfo : EIATTR_FRAME_SIZE
	.align		4
.L_5:
        /*0018*/ 	.byte	0x04, 0x11
        /*001a*/ 	.short	(.L_7 - .L_6)
	.align		4
.L_6:
        /*001c*/ 	.word	index@(triton_poi_fused__native_batch_norm_legit_no_training_relu_0)
        /*0020*/ 	.word	0x00000000


	//----- nvinfo : EIATTR_MIN_STACK_SIZE
	.align		4
.L_7:
        /*0024*/ 	.byte	0x04, 0x12
        /*0026*/ 	.short	(.L_9 - .L_8)
	.align		4
.L_8:
        /*0028*/ 	.word	index@(triton_poi_fused__native_batch_norm_legit_no_training_relu_0)
        /*002c*/ 	.word	0x00000000
.L_9:


//--------------------- .nv.info.triton_poi_fused__native_batch_norm_legit_no_training_relu_0 --------------------------
	.section	.nv.info.triton_poi_fused__native_batch_norm_legit_no_training_relu_0,"",@"SHT_CUDA_INFO"
	.sectionflags	@""
	.align	4


	//----- nvinfo : EIATTR_CUDA_API_VERSION
	.align		4
        /*0000*/ 	.byte	0x04, 0x37
        /*0002*/ 	.short	(.L_11 - .L_10)
.L_10:
        /*0004*/ 	.word	0x0000007c


	//----- nvinfo : EIATTR_KPARAM_INFO
	.align		4
.L_11:
        /*0008*/ 	.byte	0x04, 0x17
        /*000a*/ 	.short	(.L_13 - .L_12)
.L_12:
        /*000c*/ 	.word	0x00000000
        /*0010*/ 	.short	0x0006
        /*0012*/ 	.short	0x0030
        /*0014*/ 	.byte	0x00, 0xf0, 0x11, 0x00


	//----- nvinfo : EIATTR_KPARAM_INFO
	.align		4
.L_13:
        /*0018*/ 	.byte	0x04, 0x17
        /*001a*/ 	.short	(.L_15 - .L_14)
.L_14:
        /*001c*/ 	.word	0x00000000
        /*0020*/ 	.short	0x0005
        /*0022*/ 	.short	0x0028
        /*0024*/ 	.byte	0x00, 0xf4, 0x21, 0x00


	//----- nvinfo : EIATTR_KPARAM_INFO
	.align		4
.L_15:
        /*0028*/ 	.byte	0x04, 0x17
        /*002a*/ 	.short	(.L_17 - .L_16)
.L_16:
        /*002c*/ 	.word	0x00000000
        /*0030*/ 	.short	0x0004
        /*0032*/ 	.short	0x0020
        /*0034*/ 	.byte	0x00, 0xf4, 0x21, 0x00


	//----- nvinfo : EIATTR_KPARAM_INFO
	.align		4
.L_17:
        /*0038*/ 	.byte	0x04, 0x17
        /*003a*/ 	.short	(.L_19 - .L_18)
.L_18:
        /*003c*/ 	.word	0x00000000
        /*0040*/ 	.short	0x0003
        /*0042*/ 	.short	0x0018
        /*0044*/ 	.byte	0x00, 0xf4, 0x21, 0x00


	//----- nvinfo : EIATTR_KPARAM_INFO
	.align		4
.L_19:
        /*0048*/ 	.byte	0x04, 0x17
        /*004a*/ 	.short	(.L_21 - .L_20)
.L_20:
        /*004c*/ 	.word	0x00000000
        /*0050*/ 	.short	0x0002
        /*0052*/ 	.short	0x0010
        /*0054*/ 	.byte	0x00, 0xf4, 0x21, 0x00


	//----- nvinfo : EIATTR_KPARAM_INFO
	.align		4
.L_21:
        /*0058*/ 	.byte	0x04, 0x17
        /*005a*/ 	.short	(.L_23 - .L_22)
.L_22:
        /*005c*/ 	.word	0x00000000
        /*0060*/ 	.short	0x0001
        /*0062*/ 	.short	0x0008
        /*0064*/ 	.byte	0x00, 0xf4, 0x21, 0x00


	//----- nvinfo : EIATTR_KPARAM_INFO
	.align		4
.L_23:
        /*0068*/ 	.byte	0x04, 0x17
        /*006a*/ 	.short	(.L_25 - .L_24)
.L_24:
        /*006c*/ 	.word	0x00000000
        /*0070*/ 	.short	0x0000
        /*0072*/ 	.short	0x0000
        /*0074*/ 	.byte	0x00, 0xf4, 0x21, 0x00


	//----- nvinfo : EIATTR_SPARSE_MMA_MASK
	.align		4
.L_25:
        /*0078*/ 	.byte	0x03, 0x50
        /*007a*/ 	.short	0x0000


	//----- nvinfo : EIATTR_MAXREG_COUNT
	.align		4
        /*007c*/ 	.byte	0x03, 0x1b
        /*007e*/ 	.short	0x00ff


	//----- nvinfo : EIATTR_EXIT_INSTR_OFFSETS
	.align		4
        /*0080*/ 	.byte	0x04, 0x1c
        /*0082*/ 	.short	(.L_27 - .L_26)


	//   ....[0]....
.L_26:
        /*0084*/ 	.word	0x00000480


	//   ....[1]....
        /*0088*/ 	.word	0x000004a0


	//----- nvinfo : EIATTR_REQNTID
	.align		4
.L_27:
        /*008c*/ 	.byte	0x04, 0x10
        /*008e*/ 	.short	(.L_29 - .L_28)
.L_28:
        /*0090*/ 	.word	0x00000080
        /*0094*/ 	.word	0x00000001
        /*0098*/ 	.word	0x00000001


	//----- nvinfo : EIATTR_CBANK_PARAM_SIZE
	.align		4
.L_29:
        /*009c*/ 	.byte	0x03, 0x19
        /*009e*/ 	.short	0x0034


	//----- nvinfo : EIATTR_PARAM_CBANK
	.align		4
        /*00a0*/ 	.byte	0x04, 0x0a
        /*00a2*/ 	.short	(.L_31 - .L_30)
	.align		4
.L_30:
        /*00a4*/ 	.word	index@(.nv.constant0.triton_poi_fused__native_batch_norm_legit_no_training_relu_0)
        /*00a8*/ 	.short	0x0210
        /*00aa*/ 	.short	0x0034


	//----- nvinfo : EIATTR_SW_WAR
	.align		4
.L_31:
        /*00ac*/ 	.byte	0x04, 0x36
        /*00ae*/ 	.short	(.L_33 - .L_32)
.L_32:
        /*00b0*/ 	.word	0x00000008
.L_33:


//--------------------- .nv.callgraph             --------------------------
	.section	.nv.callgraph,"",@"SHT_CUDA_CALLGRAPH"
	.align	4
	.sectionentsize	8
	.align		4
        /*0000*/ 	.word	0x00000000
	.align		4
        /*0004*/ 	.word	0xffffffff
	.align		4
        /*0008*/ 	.word	0x00000000
	.align		4
        /*000c*/ 	.word	0xfffffffe
	.align		4
        /*0010*/ 	.word	0x00000000
	.align		4
        /*0014*/ 	.word	0xfffffffd
	.align		4
        /*0018*/ 	.word	0x00000000
	.align		4
        /*001c*/ 	.word	0xfffffffc


//--------------------- .nv.constant4             --------------------------
	.section	.nv.constant4,"a",@progbits
	.align	8
	.align		8
.nv.constant4:
        /*0000*/ 	.dword	_$_str
	.align		8
        /*0008*/ 	.dword	_$_str_$_2


//--------------------- .text.triton_poi_fused__native_batch_norm_legit_no_training_relu_0 --------------------------
	.section	.text.triton_poi_fused__native_batch_norm_legit_no_training_relu_0,"ax",@progbits
	.align	128
        .global         triton_poi_fused__native_batch_norm_legit_no_training_relu_0
        .type           triton_poi_fused__native_batch_norm_legit_no_training_relu_0,@function
        .size           triton_poi_fused__native_batch_norm_legit_no_training_relu_0,(.L_x_1 - triton_poi_fused__native_batch_norm_legit_no_training_relu_0)
        .other          triton_poi_fused__native_batch_norm_legit_no_training_relu_0,@"STO_CUDA_ENTRY STV_DEFAULT"
triton_poi_fused__native_batch_norm_legit_no_training_relu_0:
.text.triton_poi_fused__native_batch_norm_legit_no_training_relu_0:
[----:B------:R-:W0:Y:S01]  /*0000*/  LDC R1, c[0x0][0x28] ;  /* 0x00000a00ff017b82 */ /* 0x000e220000000800 */
[----:B------:R-:W1:Y:S07]  /*0010*/  S2R R0, SR_TID.X ;  /* 0x0000000000007919 */ /* 0x000e6e0000002100 */
[----:B------:R-:W2:Y:S01]  /*0020*/  LDC.64 R8, c[0x0][0x220] ;  /* 0x00008800ff087b82 */ /* 0x000ea20000000a00 */
[----:B------:R-:W-:Y:S01]  /*0030*/  ULDC.64 UR4, c[0x0][0x208] ;  /* 0x0000820000047ab9 */ /* 0x000fe20000000a00 */
[----:B------:R-:W3:Y:S06]  /*0040*/  S2R R5, SR_CTAID.X ;  /* 0x0000000000057919 */ /* 0x000eec0000002500 */
[----:B------:R-:W4:Y:S08]  /*0050*/  LDC.64 R14, c[0x0][0x218] ;  /* 0x00008600ff0e7b82 */ /* 0x000f300000000a00 */
[----:B------:R-:W5:Y:S08]  /*0060*/  LDC.64 R12, c[0x0][0x210] ;  /* 0x00008400ff0c7b82 */ /* 0x000f700000000a00 */
[----:B------:R-:W4:Y:S01]  /*0070*/  LDC.64 R16, c[0x0][0x228] ;  /* 0x00008a00ff107b82 */ /* 0x000f220000000a00 */
[----:B-1----:R-:W-:-:S07]  /*0080*/  IMAD.SHL.U32 R0, R0, 0x2, RZ ;  /* 0x0000000200007824 */ /* 0x002fce00078e00ff */
[----:B------:R-:W1:Y:S01]  /*0090*/  LDC.64 R18, c[0x0][0x230] ;  /* 0x00008c00ff127b82 */ /* 0x000e620000000a00 */
[----:B---3--:R-:W-:Y:S02]  /*00a0*/  SHF.R.S32.HI R3, RZ, 0x17, R5 ;  /* 0x00000017ff037819 */ /* 0x008fe40000011405 */
[----:B------:R-:W-:Y:S02]  /*00b0*/  LOP3.LUT R0, R0, 0xfe, RZ, 0xc0, !PT ;  /* 0x000000fe00007812 */ /* 0x000fe400078ec0ff */
[----:B------:R-:W-:-:S03]  /*00c0*/  SGXT R3, R3, 0x1 ;  /* 0x000000010303781a */ /* 0x000fc60000000200 */
[----:B------:R-:W-:Y:S01]  /*00d0*/  IMAD R0, R5, 0x100, R0 ;  /* 0x0000010005007824 */ /* 0x000fe200078e0200 */
[----:B------:R-:W-:-:S04]  /*00e0*/  CS2R R4, SRZ ;  /* 0x0000000000047805 */ /* 0x000fc8000001ff00 */
[----:B------:R-:W-:Y:S02]  /*00f0*/  LEA.HI R3, R3, R0, RZ, 0x4 ;  /* 0x0000000003037211 */ /* 0x000fe400078f20ff */
[----:B------:R-:W-:Y:S02]  /*0100*/  ISETP.GE.AND P0, PT, R0, 0x100, PT ;  /* 0x000001000000780c */ /* 0x000fe40003f06270 */
[----:B------:R-:W-:-:S04]  /*0110*/  SHF.R.S32.HI R3, RZ, 0x4, R3 ;  /* 0x00000004ff037819 */ /* 0x000fc80000011403 */
[----:B------:R-:W-:-:S04]  /*0120*/  LEA.HI R2, R3, R3, RZ, 0x2 ;  /* 0x0000000303027211 */ /* 0x000fc800078f10ff */
[----:B------:R-:W-:-:S04]  /*0130*/  LOP3.LUT R2, R2, 0xfffffffc, RZ, 0xc0, !PT ;  /* 0xfffffffc02027812 */ /* 0x000fc800078ec0ff */
[----:B------:R-:W-:-:S05]  /*0140*/  IADD3 R11, R3, -R2, RZ ;  /* 0x80000002030b7210 */ /* 0x000fca0007ffe0ff */
[----:B--2---:R-:W-:-:S05]  /*0150*/  IMAD.WIDE R8, R11, 0x4, R8 ;  /* 0x000000040b087825 */ /* 0x004fca00078e0208 */
[----:B------:R-:W2:Y:S04]  /*0160*/  @!P0 LDG.E.EL R4, desc[UR4][R8.64] ;  /* 0x0000000408048981 */ /* 0x000ea8000c2e1900 */
[----:B------:R3:W2:Y:S01]  /*0170*/  @!P0 LDG.E.EL R5, desc[UR4][R8.64] ;  /* 0x0000000408058981 */ /* 0x0006a2000c2e1900 */
[----:B------:R-:W-:Y:S02]  /*0180*/  CS2R R6, SRZ ;  /* 0x0000000000067805 */ /* 0x000fe4000001ff00 */
[----:B------:R-:W-:Y:S01]  /*0190*/  CS2R R2, SRZ ;  /* 0x0000000000027805 */ /* 0x000fe2000001ff00 */
[----:B----4-:R-:W-:-:S04]  /*01a0*/  IMAD.WIDE R14, R11, 0x4, R14 ;  /* 0x000000040b0e7825 */ /* 0x010fc800078e020e */
[----:B-----5:R-:W-:Y:S01]  /*01b0*/  IMAD.WIDE R12, R0, 0x4, R12 ;  /* 0x00000004000c7825 */ /* 0x020fe200078e020c */
[----:B------:R-:W4:Y:S01]  /*01c0*/  @!P0 LDG.E.EL R7, desc[UR4][R14.64] ;  /* 0x000000040e078981 */ /* 0x000f22000c2e1900 */
[----:B---3--:R-:W-:Y:S02]  /*01d0*/  CS2R R8, SRZ ;  /* 0x0000000000087805 */ /* 0x008fe4000001ff00 */
[C---:B0-----:R-:W-:Y:S01]  /*01e0*/  IMAD.WIDE R16, R11.reuse, 0x4, R16 ;  /* 0x000000040b107825 */ /* 0x041fe200078e0210 */
[----:B------:R0:W3:Y:S03]  /*01f0*/  @!P0 LDG.E.EL R6, desc[UR4][R14.64] ;  /* 0x000000040e068981 */ /* 0x0000e6000c2e1900 */
[----:B-1----:R-:W-:Y:S01]  /*0200*/  IMAD.WIDE R18, R11, 0x4, R18 ;  /* 0x000000040b127825 */ /* 0x002fe200078e0212 */
[----:B------:R1:W4:Y:S01]  /*0210*/  @!P0 LDG.E.64 R2, desc[UR4][R12.64] ;  /* 0x000000040c028981 */ /* 0x000322000c1e1b00 */
[----:B------:R-:W-:-:S03]  /*0220*/  CS2R R10, SRZ ;  /* 0x00000000000a7805 */ /* 0x000fc6000001ff00 */
[----:B------:R-:W5:Y:S04]  /*0230*/  @!P0 LDG.E.EL R9, desc[UR4][R18.64] ;  /* 0x0000000412098981 */ /* 0x000f68000c2e1900 */
[----:B------:R-:W5:Y:S04]  /*0240*/  @!P0 LDG.E.EL R10, desc[UR4][R16.64] ;  /* 0x00000004100a8981 */ /* 0x000f68000c2e1900 */
[----:B------:R-:W3:Y:S04]  /*0250*/  @!P0 LDG.E.EL R11, desc[UR4][R16.64] ;  /* 0x00000004100b8981 */ /* 0x000ee8000c2e1900 */
[----:B------:R-:W3:Y:S01]  /*0260*/  @!P0 LDG.E.EL R8, desc[UR4][R18.64] ;  /* 0x0000000412088981 */ /* 0x000ee2000c2e1900 */
[----:B0-----:R-:W-:Y:S01]  /*0270*/  HFMA2.MMA R14, -RZ, RZ, 1.625, 0 ;  /* 0x3e800000ff0e7435 */ /* 0x001fe200000001ff */
[----:B--2---:R-:W-:Y:S01]  /*0280*/  FADD R4, R4, 0.0010000000474974513054 ;  /* 0x3a83126f04047421 */ /* 0x004fe20000000000 */
[----:B------:R-:W-:-:S03]  /*0290*/  FADD R5, R5, 0.0010000000474974513054 ;  /* 0x3a83126f05057421 */ /* 0x000fc60000000000 */
[----:B-1----:R-:W0:Y:S08]  /*02a0*/  MUFU.SQRT R12, R4 ;  /* 0x00000004000c7308 */ /* 0x002e300000002000 */
[----:B------:R1:W2:Y:S01]  /*02b0*/  MUFU.SQRT R13, R5 ;  /* 0x00000005000d7308 */ /* 0x0002a20000002000 */
[C---:B0-----:R-:W-:Y:S02]  /*02c0*/  FSETP.GT.AND P1, PT, R12.reuse, 8.50705917302346158658e+37, PT ;  /* 0x7e8000000c00780b */ /* 0x041fe40003f24000 */
[----:B------:R-:W-:Y:S01]  /*02d0*/  FSETP.GEU.AND P3, PT, R12, 1.175494350822287508e-38, PT ;  /* 0x008000000c00780b */ /* 0x000fe20003f6e000 */
[----:B-1----:R-:W0:Y:S01]  /*02e0*/  LDC.64 R4, c[0x0][0x238] ;  /* 0x00008e00ff047b82 */ /* 0x002e220000000a00 */
[----:B--2---:R-:W-:-:S02]  /*02f0*/  FSETP.GT.AND P2, PT, R13, 8.50705917302346158658e+37, PT ;  /* 0x7e8000000d00780b */ /* 0x004fc40003f44000 */
[----:B------:R-:W-:-:S07]  /*0300*/  FSETP.GEU.AND P4, PT, R13, 1.175494350822287508e-38, PT ;  /* 0x008000000d00780b */ /* 0x000fce0003f8e000 */
[----:B------:R-:W-:-:S04]  /*0310*/  @P1 FMUL R12, R12, 0.25 ;  /* 0x3e8000000c0c1820 */ /* 0x000fc80000400000 */
[----:B------:R-:W-:Y:S01]  /*0320*/  @!P3 FMUL R12, R12, 16777216 ;  /* 0x4b8000000c0cb820 */ /* 0x000fe20000400000 */
[----:B------:R-:W-:-:S04]  /*0330*/  @P2 FMUL R13, R13, 0.25 ;  /* 0x3e8000000d0d2820 */ /* 0x000fc80000400000 */
[----:B------:R-:W-:Y:S01]  /*0340*/  @!P4 FMUL R13, R13, 16777216 ;  /* 0x4b8000000d0dc820 */ /* 0x000fe20000400000 */
[----:B------:R-:W1:Y:S01]  /*0350*/  MUFU.RCP R12, R12 ;  /* 0x0000000c000c7308 */ /* 0x000e620000001000 */
[----:B------:R-:W-:-:S07]  /*0360*/  FSEL R15, R14, 1, P1 ;  /* 0x3f8000000e0f7808 */ /* 0x000fce0000800000 */
[----:B------:R-:W2:Y:S01]  /*0370*/  MUFU.RCP R13, R13 ;  /* 0x0000000d000d7308 */ /* 0x000ea20000001000 */
[----:B------:R-:W-:Y:S01]  /*0380*/  FSEL R14, R14, 1, P2 ;  /* 0x3f8000000e0e7808 */ /* 0x000fe20001000000 */
[----:B------:R-:W-:-:S04]  /*0390*/  @!P3 FMUL R15, R15, 16777216 ;  /* 0x4b8000000f0fb820 */ /* 0x000fc80000400000 */
[----:B------:R-:W-:Y:S01]  /*03a0*/  @!P4 FMUL R14, R14, 16777216 ;  /* 0x4b8000000e0ec820 */ /* 0x000fe20000400000 */
[----:B----4-:R-:W-:Y:S01]  /*03b0*/  FADD R2, -R7, R2 ;  /* 0x0000000207027221 */ /* 0x010fe20000000100 */
[----:B---3--:R-:W-:Y:S01]  /*03c0*/  FADD R3, -R6, R3 ;  /* 0x0000000306037221 */ /* 0x008fe20000000100 */
[----:B-1----:R-:W-:Y:S01]  /*03d0*/  FMUL R15, R12, R15 ;  /* 0x0000000f0c0f7220 */ /* 0x002fe20000400000 */
[----:B--2---:R-:W-:-:S03]  /*03e0*/  FMUL R14, R13, R14 ;  /* 0x0000000e0d0e7220 */ /* 0x004fc60000400000 */
[----:B------:R-:W-:Y:S01]  /*03f0*/  FMUL R2, R2, R15 ;  /* 0x0000000f02027220 */ /* 0x000fe20000400000 */
[----:B------:R-:W-:-:S03]  /*0400*/  FMUL R3, R3, R14 ;  /* 0x0000000e03037220 */ /* 0x000fc60000400000 */
[----:B-----5:R-:W-:Y:S01]  /*0410*/  FFMA R2, R2, R10, R9 ;  /* 0x0000000a02027223 */ /* 0x020fe20000000009 */
[----:B------:R-:W-:-:S04]  /*0420*/  FFMA R3, R3, R11, R8 ;  /* 0x0000000b03037223 */ /* 0x000fc80000000008 */
[----:B------:R-:W-:Y:S02]  /*0430*/  FSETP.GEU.AND P1, PT, R2, RZ, PT ;  /* 0x000000ff0200720b */ /* 0x000fe40003f2e000 */
[C---:B------:R-:W-:Y:S01]  /*0440*/  FSETP.GEU.AND P2, PT, R3.reuse, RZ, PT ;  /* 0x000000ff0300720b */ /* 0x040fe20003f4e000 */
[----:B0-----:R-:W-:Y:S01]  /*0450*/  IMAD.WIDE R4, R0, 0x4, R4 ;  /* 0x0000000400047825 */ /* 0x001fe200078e0204 */
[----:B------:R-:W-:Y:S02]  /*0460*/  FSEL R2, R2, RZ, P1 ;  /* 0x000000ff02027208 */ /* 0x000fe40000800000 */
[----:B------:R-:W-:Y:S01]  /*0470*/  FSEL R3, R3, RZ, P2 ;  /* 0x000000ff03037208 */ /* 0x000fe20001000000 */
[----:B------:R-:W-:Y:S08]  /*0480*/  @P0 EXIT ;  /* 0x000000000000094d */ /* 0x000ff00003800000 */
[----:B------:R-:W-:Y:S01]  /*0490*/  STG.E.64 desc[UR4][R4.64], R2 ;  /* 0x0000000204007986 */ /* 0x000fe2000c101b04 */
[----:B------:R-:W-:Y:S05]  /*04a0*/  EXIT ;  /* 0x000000000000794d */ /* 0x000fea0003800000 */
.L_x_0:
[----:B------:R-:W-:-:S00]  /*04b0*/  BRA `(.L_x_0) ;  /* 0xfffffffc00fc7947 */ /* 0x000fc0000383ffff */
[----:B------:R-:W-:-:S00]  /*04c0*/  NOP ;  /* 0x0000000000007918 */ /* 0x000fc00000000000 */
        /* <DEDUP_REMOVED lines=11> */
.L_x_1:


//--------------------- .nv.global.init           --------------------------
	.section	.nv.global.init,"aw",@progbits
.nv.global.init:
	.type		_$_str,@object
	.size		_$_str,(_$_str_$_2 - _$_str)
_$_str:
        /*0000*/ 	.byte	0x5f, 0x5f, 0x43, 0x55, 0x44, 0x41, 0x5f, 0x46, 0x54, 0x5a, 0x00
	.type		_$_str_$_2,@object
	.size		_$_str_$_2,(.L_1 - _$_str_$_2)
_$_str_$_2:
        /*000b*/ 	.byte	0x5f, 0x5f, 0x43, 0x55, 0x44, 0x41, 0x5f, 0x50, 0x52, 0x45, 0x43, 0x5f, 0x53, 0x51, 0x52, 0x54
        /*001b*/ 	.byte	0x00
.L_1:


//--------------------- .nv.constant0.triton_poi_fused__native_batch_norm_legit_no_training_relu_0 --------------------------
	.section	.nv.constant0.triton_poi_fused__native_batch_norm_legit_no_training_relu_0,"a",@progbits
	.sectionflags	@""
	.align	4
.nv.constant0.triton_poi_fused__native_batch_norm_legit_no_training_relu_0:
	.zero		580
